//
// Generated by NVIDIA NVVM Compiler
//
// Compiler Build ID: CL-36424714
// Cuda compilation tools, release 13.0, V13.0.88
// Based on NVVM 20.0.0
//

.version 9.0
.target sm_100
.address_size 64

	// .globl	_Z9addKernelPdS_S_i

.visible .entry _Z9addKernelPdS_S_i(
	.param .u64 .ptr .align 1 _Z9addKernelPdS_S_i_param_0,
	.param .u64 .ptr .align 1 _Z9addKernelPdS_S_i_param_1,
	.param .u64 .ptr .align 1 _Z9addKernelPdS_S_i_param_2,
	.param .u32 _Z9addKernelPdS_S_i_param_3
)
{
	.reg .pred 	%p<15>;
	.reg .b32 	%r<27>;
	.reg .b64 	%rd<37>;
	.reg .b64 	%fd<50>;

	ld.param.u64 	%rd8, [_Z9addKernelPdS_S_i_param_0];
	ld.param.u64 	%rd9, [_Z9addKernelPdS_S_i_param_1];
	ld.param.u64 	%rd7, [_Z9addKernelPdS_S_i_param_2];
	ld.param.u32 	%r16, [_Z9addKernelPdS_S_i_param_3];
	cvta.to.global.u64 	%rd1, %rd9;
	cvta.to.global.u64 	%rd2, %rd8;
	setp.lt.s32 	%p1, %r16, 1;
	@%p1 bra 	$L__BB0_18;
	mov.u32 	%r1, %tid.x;
	cvta.to.global.u64 	%rd10, %rd7;
	mul.lo.s32 	%r2, %r16, %r1;
	mul.wide.u32 	%rd11, %r1, 8;
	add.s64 	%rd3, %rd10, %rd11;
	and.b32  	%r3, %r16, 7;
	setp.lt.u32 	%p2, %r16, 8;
	mov.b32 	%r25, 0;
	@%p2 bra 	$L__BB0_6;
	and.b32  	%r25, %r16, 2147483640;
	neg.s32 	%r23, %r25;
	add.s64 	%rd36, %rd1, 32;
	mov.u32 	%r22, %r2;
$L__BB0_3:
	.pragma "nounroll";
	setp.ge.u32 	%p3, %r1, %r16;
	@%p3 bra 	$L__BB0_5;
	mul.wide.u32 	%rd12, %r22, 8;
	add.s64 	%rd13, %rd2, %rd12;
	ld.global.f64 	%fd1, [%rd13];
	ld.global.f64 	%fd2, [%rd36+-32];
	ld.global.f64 	%fd3, [%rd3];
	fma.rn.f64 	%fd4, %fd1, %fd2, %fd3;
	st.global.f64 	[%rd3], %fd4;
	ld.global.f64 	%fd5, [%rd13+8];
	ld.global.f64 	%fd6, [%rd36+-24];
	fma.rn.f64 	%fd7, %fd5, %fd6, %fd4;
	st.global.f64 	[%rd3], %fd7;
	ld.global.f64 	%fd8, [%rd13+16];
	ld.global.f64 	%fd9, [%rd36+-16];
	fma.rn.f64 	%fd10, %fd8, %fd9, %fd7;
	st.global.f64 	[%rd3], %fd10;
	ld.global.f64 	%fd11, [%rd13+24];
	ld.global.f64 	%fd12, [%rd36+-8];
	fma.rn.f64 	%fd13, %fd11, %fd12, %fd10;
	st.global.f64 	[%rd3], %fd13;
	ld.global.f64 	%fd14, [%rd13+32];
	ld.global.f64 	%fd15, [%rd36];
	fma.rn.f64 	%fd16, %fd14, %fd15, %fd13;
	st.global.f64 	[%rd3], %fd16;
	ld.global.f64 	%fd17, [%rd13+40];
	ld.global.f64 	%fd18, [%rd36+8];
	fma.rn.f64 	%fd19, %fd17, %fd18, %fd16;
	st.global.f64 	[%rd3], %fd19;
	ld.global.f64 	%fd20, [%rd13+48];
	ld.global.f64 	%fd21, [%rd36+16];
	fma.rn.f64 	%fd22, %fd20, %fd21, %fd19;
	st.global.f64 	[%rd3], %fd22;
	ld.global.f64 	%fd23, [%rd13+56];
	ld.global.f64 	%fd24, [%rd36+24];
	fma.rn.f64 	%fd25, %fd23, %fd24, %fd22;
	st.global.f64 	[%rd3], %fd25;
$L__BB0_5:
	add.s32 	%r23, %r23, 8;
	add.s32 	%r22, %r22, 8;
	add.s64 	%rd36, %rd36, 64;
	setp.ne.s32 	%p4, %r23, 0;
	@%p4 bra 	$L__BB0_3;
$L__BB0_6:
	setp.eq.s32 	%p5, %r3, 0;
	@%p5 bra 	$L__BB0_18;
	and.b32  	%r11, %r16, 3;
	setp.lt.u32 	%p6, %r3, 4;
	@%p6 bra 	$L__BB0_11;
	setp.ge.u32 	%p7, %r1, %r16;
	@%p7 bra 	$L__BB0_10;
	add.s32 	%r18, %r25, %r2;
	mul.wide.u32 	%rd14, %r18, 8;
	add.s64 	%rd15, %rd2, %rd14;
	ld.global.f64 	%fd26, [%rd15];
	cvt.u64.u32 	%rd16, %r25;
	mul.wide.u32 	%rd17, %r25, 8;
	add.s64 	%rd18, %rd1, %rd17;
	ld.global.f64 	%fd27, [%rd18];
	ld.global.f64 	%fd28, [%rd3];
	fma.rn.f64 	%fd29, %fd26, %fd27, %fd28;
	st.global.f64 	[%rd3], %fd29;
	cvt.u64.u32 	%rd19, %r2;
	add.s64 	%rd20, %rd16, %rd19;
	shl.b64 	%rd21, %rd20, 3;
	add.s64 	%rd22, %rd2, %rd21;
	ld.global.f64 	%fd30, [%rd22+8];
	ld.global.f64 	%fd31, [%rd18+8];
	fma.rn.f64 	%fd32, %fd30, %fd31, %fd29;
	st.global.f64 	[%rd3], %fd32;
	ld.global.f64 	%fd33, [%rd22+16];
	ld.global.f64 	%fd34, [%rd18+16];
	fma.rn.f64 	%fd35, %fd33, %fd34, %fd32;
	st.global.f64 	[%rd3], %fd35;
	ld.global.f64 	%fd36, [%rd22+24];
	ld.global.f64 	%fd37, [%rd18+24];
	fma.rn.f64 	%fd38, %fd36, %fd37, %fd35;
	st.global.f64 	[%rd3], %fd38;
$L__BB0_10:
	add.s32 	%r25, %r25, 4;
$L__BB0_11:
	setp.eq.s32 	%p8, %r11, 0;
	@%p8 bra 	$L__BB0_18;
	setp.eq.s32 	%p9, %r11, 1;
	@%p9 bra 	$L__BB0_16;
	setp.ge.u32 	%p10, %r1, %r16;
	@%p10 bra 	$L__BB0_15;
	add.s32 	%r19, %r25, %r2;
	mul.wide.u32 	%rd23, %r19, 8;
	add.s64 	%rd24, %rd2, %rd23;
	ld.global.f64 	%fd39, [%rd24];
	cvt.u64.u32 	%rd25, %r25;
	mul.wide.u32 	%rd26, %r25, 8;
	add.s64 	%rd27, %rd1, %rd26;
	ld.global.f64 	%fd40, [%rd27];
	ld.global.f64 	%fd41, [%rd3];
	fma.rn.f64 	%fd42, %fd39, %fd40, %fd41;
	st.global.f64 	[%rd3], %fd42;
	cvt.u64.u32 	%rd28, %r2;
	add.s64 	%rd29, %rd25, %rd28;
	shl.b64 	%rd30, %rd29, 3;
	add.s64 	%rd31, %rd2, %rd30;
	ld.global.f64 	%fd43, [%rd31+8];
	ld.global.f64 	%fd44, [%rd27+8];
	fma.rn.f64 	%fd45, %fd43, %fd44, %fd42;
	st.global.f64 	[%rd3], %fd45;
$L__BB0_15:
	add.s32 	%r25, %r25, 2;
$L__BB0_16:
	setp.ge.u32 	%p11, %r1, %r16;
	and.b32  	%r20, %r16, 1;
	setp.eq.b32 	%p12, %r20, 1;
	not.pred 	%p13, %p12;
	or.pred  	%p14, %p13, %p11;
	@%p14 bra 	$L__BB0_18;
	add.s32 	%r21, %r25, %r2;
	mul.wide.u32 	%rd32, %r21, 8;
	add.s64 	%rd33, %rd2, %rd32;
	ld.global.f64 	%fd46, [%rd33];
	mul.wide.u32 	%rd34, %r25, 8;
	add.s64 	%rd35, %rd1, %rd34;
	ld.global.f64 	%fd47, [%rd35];
	ld.global.f64 	%fd48, [%rd3];
	fma.rn.f64 	%fd49, %fd46, %fd47, %fd48;
	st.global.f64 	[%rd3], %fd49;
$L__BB0_18:
	ret;

}


// ===== COMPILED SASS (sm_100) =====

	.target	sm_100

	.elftype	@"ET_EXEC"


//--------------------- .note.nv.tkinfo           --------------------------
	.section	.note.nv.tkinfo,"",@"SHT_NOTE"
	.sectionflags	@"SHF_NOTE_NV_TKINFO"
	.tkinfo
        /*0018*/ 	.word	0x00000002
        /*0030*/ 	.string	""
        /*0030*/ 	.string	"ptxas"
        /*0030*/ 	.string	"Cuda compilation tools, release 13.0, V13.0.88"
        /*0030*/ 	.string	"Build cuda_13.0.r13.0/compiler.36424714_0"
        /*0030*/ 	.string	"-arch sm_100 -m 64 "



//--------------------- .note.nv.cuinfo           --------------------------
	.section	.note.nv.cuinfo,"",@"SHT_NOTE"
	.sectionflags	@"SHF_NOTE_NV_CUINFO"
        /*0018*/ 	.short	0x0002
        /*001a*/ 	.short	0x0064
        /*001c*/ 	.short	0x0082
	.zero		2


//--------------------- .nv.info                  --------------------------
	.section	.nv.info,"",@"SHT_CUDA_INFO"
	.align	4


	//----- nvinfo : EIATTR_REGCOUNT
	.align		4
        /*0000*/ 	.byte	0x04, 0x2f
        /*0002*/ 	.short	(.L_1 - .L_0)
	.align		4
.L_0:
        /*0004*/ 	.word	index@(_Z9addKernelPdS_S_i)
        /*0008*/ 	.word	0x0000001c


	//----- nvinfo : EIATTR_FRAME_SIZE
	.align		4
.L_1:
        /*000c*/ 	.byte	0x04, 0x11
        /*000e*/ 	.short	(.L_3 - .L_2)
	.align		4
.L_2:
        /*0010*/ 	.word	index@(_Z9addKernelPdS_S_i)
        /*0014*/ 	.word	0x00000000


	//----- nvinfo : EIATTR_MIN_STACK_SIZE
	.align		4
.L_3:
        /*0018*/ 	.byte	0x04, 0x12
        /*001a*/ 	.short	(.L_5 - .L_4)
	.align		4
.L_4:
        /*001c*/ 	.word	index@(_Z9addKernelPdS_S_i)
        /*0020*/ 	.word	0x00000000
.L_5:


//--------------------- .nv.compat                --------------------------
	.section	.nv.compat,"",@"SHT_CUDA_COMPAT_INFO"
	.align	4
        /*0000*/ 	.byte	0x02, 0x09, 0x00, 0x00, 0x02, 0x02, 0x01, 0x00, 0x02, 0x05, 0x05, 0x00, 0x03, 0x07, 0x01, 0x01
        /*0010*/ 	.byte	0x02, 0x03, 0x00, 0x00, 0x02, 0x06, 0x01, 0x00, 0x04, 0x0b, 0x08, 0x00, 0x01, 0x00, 0x00, 0x00
        /*0020*/ 	.byte	0x00, 0x00, 0x00, 0x00


//--------------------- .nv.info._Z9addKernelPdS_S_i --------------------------
	.section	.nv.info._Z9addKernelPdS_S_i,"",@"SHT_CUDA_INFO"
	.sectionflags	@""
	.align	4


	//----- nvinfo : EIATTR_CUDA_API_VERSION
	.align		4
        /*0000*/ 	.byte	0x04, 0x37
        /*0002*/ 	.short	(.L_7 - .L_6)
.L_6:
        /*0004*/ 	.word	0x00000082


	//----- nvinfo : EIATTR_KPARAM_INFO
	.align		4
.L_7:
        /*0008*/ 	.byte	0x04, 0x17
        /*000a*/ 	.short	(.L_9 - .L_8)
.L_8:
        /*000c*/ 	.word	0x00000000
        /*0010*/ 	.short	0x0003
        /*0012*/ 	.short	0x0018
        /*0014*/ 	.byte	0x00, 0xf0, 0x11, 0x00


	//----- nvinfo : EIATTR_KPARAM_INFO
	.align		4
.L_9:
        /*0018*/ 	.byte	0x04, 0x17
        /*001a*/ 	.short	(.L_11 - .L_10)
.L_10:
        /*001c*/ 	.word	0x00000000
        /*0020*/ 	.short	0x0002
        /*0022*/ 	.short	0x0010
        /*0024*/ 	.byte	0x00, 0xf5, 0x21, 0x00


	//----- nvinfo : EIATTR_KPARAM_INFO
	.align		4
.L_11:
        /*0028*/ 	.byte	0x04, 0x17
        /*002a*/ 	.short	(.L_13 - .L_12)
.L_12:
        /*002c*/ 	.word	0x00000000
        /*0030*/ 	.short	0x0001
        /*0032*/ 	.short	0x0008
        /*0034*/ 	.byte	0x00, 0xf5, 0x21, 0x00


	//----- nvinfo : EIATTR_KPARAM_INFO
	.align		4
.L_13:
        /*0038*/ 	.byte	0x04, 0x17
        /*003a*/ 	.short	(.L_15 - .L_14)
.L_14:
        /*003c*/ 	.word	0x00000000
        /*0040*/ 	.short	0x0000
        /*0042*/ 	.short	0x0000
        /*0044*/ 	.byte	0x00, 0xf5, 0x21, 0x00


	//----- nvinfo : EIATTR_SPARSE_MMA_MASK
	.align		4
.L_15:
        /*0048*/ 	.byte	0x03, 0x50
        /*004a*/ 	.short	0x0000


	//----- nvinfo : EIATTR_MAXREG_COUNT
	.align		4
        /*004c*/ 	.byte	0x03, 0x1b
        /*004e*/ 	.short	0x00ff


	//----- nvinfo : EIATTR_MERCURY_ISA_VERSION
	.align		4
        /*0050*/ 	.byte	0x03, 0x5f
        /*0052*/ 	.short	0x0101


	//----- nvinfo : EIATTR_VRC_CTA_INIT_COUNT
	.align		4
        /*0054*/ 	.byte	0x02, 0x4a
	.zero		1
	.zero		1


	//----- nvinfo : EIATTR_EXIT_INSTR_OFFSETS
	.align		4
        /*0058*/ 	.byte	0x04, 0x1c
        /*005a*/ 	.short	(.L_17 - .L_16)


	//   ....[0]....
.L_16:
        /*005c*/ 	.word	0x00000030


	//   ....[1]....
        /*0060*/ 	.word	0x00000430


	//   ....[2]....
        /*0064*/ 	.word	0x00000690


	//   ....[3]....
        /*0068*/ 	.word	0x00000870


	//   ....[4]....
        /*006c*/ 	.word	0x00000920


	//----- nvinfo : EIATTR_CRS_STACK_SIZE
	.align		4
.L_17:
        /*0070*/ 	.byte	0x04, 0x1e
        /*0072*/ 	.short	(.L_19 - .L_18)
.L_18:
        /*0074*/ 	.word	0x00000000


	//----- nvinfo : EIATTR_CBANK_PARAM_SIZE
	.align		4
.L_19:
        /*0078*/ 	.byte	0x03, 0x19
        /*007a*/ 	.short	0x001c


	//----- nvinfo : EIATTR_PARAM_CBANK
	.align		4
        /*007c*/ 	.byte	0x04, 0x0a
        /*007e*/ 	.short	(.L_21 - .L_20)
	.align		4
.L_20:
        /*0080*/ 	.word	index@(.nv.constant0._Z9addKernelPdS_S_i)
        /*0084*/ 	.short	0x0380
        /*0086*/ 	.short	0x001c


	//----- nvinfo : EIATTR_SW_WAR
	.align		4
.L_21:
        /*0088*/ 	.byte	0x04, 0x36
        /*008a*/ 	.short	(.L_23 - .L_22)
.L_22:
        /*008c*/ 	.word	0x00000008
.L_23:


//--------------------- .nv.callgraph             --------------------------
	.section	.nv.callgraph,"",@"SHT_CUDA_CALLGRAPH"
	.align	4
	.sectionentsize	8
	.align		4
        /*0000*/ 	.word	0x00000000
	.align		4
        /*0004*/ 	.word	0xffffffff
	.align		4
        /*0008*/ 	.word	0x00000000
	.align		4
        /*000c*/ 	.word	0xfffffffe
	.align		4
        /*0010*/ 	.word	0x00000000
	.align		4
        /*0014*/ 	.word	0xfffffffd
	.align		4
        /*0018*/ 	.word	0x00000000
	.align		4
        /*001c*/ 	.word	0xfffffffc


//--------------------- .text._Z9addKernelPdS_S_i --------------------------
	.section	.text._Z9addKernelPdS_S_i,"ax",@progbits
	.align	128
        .global         _Z9addKernelPdS_S_i
        .type           _Z9addKernelPdS_S_i,@function
        .size           _Z9addKernelPdS_S_i,(.L_x_11 - _Z9addKernelPdS_S_i)
        .other          _Z9addKernelPdS_S_i,@"STO_CUDA_ENTRY STV_DEFAULT"
_Z9addKernelPdS_S_i:
.text._Z9addKernelPdS_S_i:
[----:B------:R-:W-:Y:S08]  /*0000*/  LDC R1, c[0x0][0x37c] ;  /* 0x0000df00ff017b82 */ /* 0x000ff00000000800 */
[----:B------:R-:W0:Y:S02]  /*0010*/  LDC R9, c[0x0][0x398] ;  /* 0x0000e600ff097b82 */ /* 0x000e240000000800 */
[----:B0-----:R-:W-:-:S13]  /*0020*/  ISETP.GE.AND P0, PT, R9, 0x1, PT ;  /* 0x000000010900780c */ /* 0x001fda0003f06270 */
[----:B------:R-:W-:Y:S05]  /*0030*/  @!P0 EXIT ;  /* 0x000000000000894d */ /* 0x000fea0003800000 */
[----:B------:R-:W0:Y:S01]  /*0040*/  S2R R0, SR_TID.X ;  /* 0x0000000000007919 */ /* 0x000e220000002100 */
[----:B------:R-:W1:Y:S01]  /*0050*/  LDC.64 R2, c[0x0][0x390] ;  /* 0x0000e400ff027b82 */ /* 0x000e620000000a00 */
[C---:B------:R-:W-:Y:S01]  /*0060*/  ISETP.GE.U32.AND P0, PT, R9.reuse, 0x8, PT ;  /* 0x000000080900780c */ /* 0x040fe20003f06070 */
[----:B------:R-:W2:Y:S01]  /*0070*/  LDCU.64 UR6, c[0x0][0x358] ;  /* 0x00006b00ff0677ac */ /* 0x000ea20008000a00 */
[----:B------:R-:W-:Y:S01]  /*0080*/  LOP3.LUT R12, R9, 0x7, RZ, 0xc0, !PT ;  /* 0x00000007090c7812 */ /* 0x000fe200078ec0ff */
[----:B------:R-:W-:Y:S02]  /*0090*/  IMAD.MOV.U32 R4, RZ, RZ, RZ ;  /* 0x000000ffff047224 */ /* 0x000fe400078e00ff */
[C---:B0-----:R-:W-:Y:S02]  /*00a0*/  IMAD R5, R0.reuse, R9, RZ ;  /* 0x0000000900057224 */ /* 0x041fe400078e02ff */
[----:B-1----:R-:W-:-:S06]  /*00b0*/  IMAD.WIDE.U32 R2, R0, 0x8, R2 ;  /* 0x0000000800027825 */ /* 0x002fcc00078e0002 */
[----:B--2---:R-:W-:Y:S05]  /*00c0*/  @!P0 BRA `(.L_x_0) ;  /* 0x0000000000d48947 */ /* 0x004fea0003800000 */
[----:B------:R-:W0:Y:S01]  /*00d0*/  LDCU.64 UR4, c[0x0][0x388] ;  /* 0x00007100ff0477ac */ /* 0x000e220008000a00 */
[----:B------:R-:W1:Y:S01]  /*00e0*/  LDC.64 R6, c[0x0][0x380] ;  /* 0x0000e000ff067b82 */ /* 0x000e620000000a00 */
[----:B------:R-:W-:Y:S01]  /*00f0*/  LOP3.LUT R4, R9, 0x7ffffff8, RZ, 0xc0, !PT ;  /* 0x7ffffff809047812 */ /* 0x000fe200078ec0ff */
[----:B------:R-:W-:Y:S01]  /*0100*/  IMAD.MOV.U32 R13, RZ, RZ, R5 ;  /* 0x000000ffff0d7224 */ /* 0x000fe200078e0005 */
[----:B------:R-:W-:-:S03]  /*0110*/  ISETP.GE.U32.AND P0, PT, R0, R9, PT ;  /* 0x000000090000720c */ /* 0x000fc60003f06070 */
[----:B------:R-:W-:Y:S01]  /*0120*/  IMAD.MOV R20, RZ, RZ, -R4 ;  /* 0x000000ffff147224 */ /* 0x000fe200078e0a04 */
[----:B0-----:R-:W-:-:S04]  /*0130*/  UIADD3 UR4, UP0, UPT, UR4, 0x20, URZ ;  /* 0x0000002004047890 */ /* 0x001fc8000ff1e0ff */
[----:B------:R-:W-:Y:S02]  /*0140*/  UIADD3.X UR5, UPT, UPT, URZ, UR5, URZ, UP0, !UPT ;  /* 0x00000005ff057290 */ /* 0x000fe400087fe4ff */
[----:B------:R-:W-:-:S04]  /*0150*/  IMAD.U32 R8, RZ, RZ, UR4 ;  /* 0x00000004ff087e24 */ /* 0x000fc8000f8e00ff */
[----:B------:R-:W-:-:S07]  /*0160*/  IMAD.U32 R9, RZ, RZ, UR5 ;  /* 0x00000005ff097e24 */ /* 0x000fce000f8e00ff */
.L_x_3:
[----:B------:R-:W-:Y:S01]  /*0170*/  VIADD R20, R20, 0x8 ;  /* 0x0000000814147836 */ /* 0x000fe20000000000 */
[----:B------:R-:W-:Y:S04]  /*0180*/  BSSY.RECONVERGENT B0, `(.L_x_1) ;  /* 0x0000025000007945 */ /* 0x000fe80003800200 */
[----:B------:R-:W-:Y:S01]  /*0190*/  ISETP.NE.AND P2, PT, R20, RZ, PT ;  /* 0x000000ff1400720c */ /* 0x000fe20003f45270 */
[----:B0-----:R-:W-:-:S12]  /*01a0*/  @P0 BRA `(.L_x_2) ;  /* 0x0000000000880947 */ /* 0x001fd80003800000 */
[----:B-1----:R-:W-:Y:S01]  /*01b0*/  IMAD.WIDE.U32 R10, R13, 0x8, R6 ;  /* 0x000000080d0a7825 */ /* 0x002fe200078e0006 */
[----:B------:R-:W2:Y:S04]  /*01c0*/  LDG.E.64 R16, desc[UR6][R8.64+-0x20] ;  /* 0xffffe00608107981 */ /* 0x000ea8000c1e1b00 */
[----:B------:R-:W2:Y:S04]  /*01d0*/  LDG.E.64 R18, desc[UR6][R2.64] ;  /* 0x0000000602127981 */ /* 0x000ea8000c1e1b00 */
[----:B------:R-:W2:Y:S02]  /*01e0*/  LDG.E.64 R14, desc[UR6][R10.64] ;  /* 0x000000060a0e7981 */ /* 0x000ea4000c1e1b00 */
[----:B--2---:R-:W-:-:S07]  /*01f0*/  DFMA R14, R14, R16, R18 ;  /* 0x000000100e0e722b */ /* 0x004fce0000000012 */
[----:B------:R0:W-:Y:S04]  /*0200*/  STG.E.64 desc[UR6][R2.64], R14 ;  /* 0x0000000e02007986 */ /* 0x0001e8000c101b06 */
        /* <DEDUP_REMOVED lines=8> */
[----:B------:R-:W3:Y:S04]  /*0290*/  LDG.E.64 R22, desc[UR6][R10.64+0x18] ;  /* 0x000018060a167981 */ /* 0x000ee8000c1e1b00 */
[----:B------:R-:W3:Y:S02]  /*02a0*/  LDG.E.64 R24, desc[UR6][R8.64+-0x8] ;  /* 0xfffff80608187981 */ /* 0x000ee4000c1e1b00 */
[----:B---3--:R-:W-:-:S07]  /*02b0*/  DFMA R22, R22, R24, R18 ;  /* 0x000000181616722b */ /* 0x008fce0000000012 */
[----:B------:R3:W-:Y:S04]  /*02c0*/  STG.E.64 desc[UR6][R2.64], R22 ;  /* 0x0000001602007986 */ /* 0x0007e8000c101b06 */
[----:B0-----:R-:W4:Y:S04]  /*02d0*/  LDG.E.64 R14, desc[UR6][R10.64+0x20] ;  /* 0x000020060a0e7981 */ /* 0x001f28000c1e1b00 */
[----:B------:R-:W4:Y:S02]  /*02e0*/  LDG.E.64 R24, desc[UR6][R8.64] ;  /* 0x0000000608187981 */ /* 0x000f24000c1e1b00 */
[----:B----4-:R-:W-:-:S07]  /*02f0*/  DFMA R14, R14, R24, R22 ;  /* 0x000000180e0e722b */ /* 0x010fce0000000016 */
[----:B------:R0:W-:Y:S04]  /*0300*/  STG.E.64 desc[UR6][R2.64], R14 ;  /* 0x0000000e02007986 */ /* 0x0001e8000c101b06 */
[----:B-1----:R-:W4:Y:S04]  /*0310*/  LDG.E.64 R16, desc[UR6][R10.64+0x28] ;  /* 0x000028060a107981 */ /* 0x002f28000c1e1b00 */
[----:B------:R-:W4:Y:S02]  /*0320*/  LDG.E.64 R24, desc[UR6][R8.64+0x8] ;  /* 0x0000080608187981 */ /* 0x000f24000c1e1b00 */
[----:B----4-:R-:W-:-:S07]  /*0330*/  DFMA R16, R16, R24, R14 ;  /* 0x000000181010722b */ /* 0x010fce000000000e */
[----:B------:R0:W-:Y:S04]  /*0340*/  STG.E.64 desc[UR6][R2.64], R16 ;  /* 0x0000001002007986 */ /* 0x0001e8000c101b06 */
[----:B--2---:R-:W2:Y:S04]  /*0350*/  LDG.E.64 R18, desc[UR6][R10.64+0x30] ;  /* 0x000030060a127981 */ /* 0x004ea8000c1e1b00 */
[----:B------:R-:W2:Y:S02]  /*0360*/  LDG.E.64 R24, desc[UR6][R8.64+0x10] ;  /* 0x0000100608187981 */ /* 0x000ea4000c1e1b00 */
[----:B--2---:R-:W-:-:S07]  /*0370*/  DFMA R18, R18, R24, R16 ;  /* 0x000000181212722b */ /* 0x004fce0000000010 */
[----:B------:R0:W-:Y:S04]  /*0380*/  STG.E.64 desc[UR6][R2.64], R18 ;  /* 0x0000001202007986 */ /* 0x0001e8000c101b06 */
[----:B---3--:R-:W2:Y:S04]  /*0390*/  LDG.E.64 R22, desc[UR6][R10.64+0x38] ;  /* 0x000038060a167981 */ /* 0x008ea8000c1e1b00 */
[----:B------:R-:W2:Y:S02]  /*03a0*/  LDG.E.64 R24, desc[UR6][R8.64+0x18] ;  /* 0x0000180608187981 */ /* 0x000ea4000c1e1b00 */
[----:B--2---:R-:W-:-:S07]  /*03b0*/  DFMA R22, R22, R24, R18 ;  /* 0x000000181616722b */ /* 0x004fce0000000012 */
[----:B------:R0:W-:Y:S04]  /*03c0*/  STG.E.64 desc[UR6][R2.64], R22 ;  /* 0x0000001602007986 */ /* 0x0001e8000c101b06 */
.L_x_2:
[----:B------:R-:W-:Y:S05]  /*03d0*/  BSYNC.RECONVERGENT B0 ;  /* 0x0000000000007941 */ /* 0x000fea0003800200 */
.L_x_1:
[----:B------:R-:W-:Y:S02]  /*03e0*/  IADD3 R8, P1, PT, R8, 0x40, RZ ;  /* 0x0000004008087810 */ /* 0x000fe40007f3e0ff */
[----:B------:R-:W-:-:S03]  /*03f0*/  IADD3 R13, PT, PT, R13, 0x8, RZ ;  /* 0x000000080d0d7810 */ /* 0x000fc60007ffe0ff */
[----:B------:R-:W-:Y:S01]  /*0400*/  IMAD.X R9, RZ, RZ, R9, P1 ;  /* 0x000000ffff097224 */ /* 0x000fe200008e0609 */
[----:B------:R-:W-:Y:S07]  /*0410*/  @P2 BRA `(.L_x_3) ;  /* 0xfffffffc00542947 */ /* 0x000fee000383ffff */
.L_x_0:
[----:B------:R-:W-:-:S13]  /*0420*/  ISETP.NE.AND P0, PT, R12, RZ, PT ;  /* 0x000000ff0c00720c */ /* 0x000fda0003f05270 */
[----:B------:R-:W-:Y:S05]  /*0430*/  @!P0 EXIT ;  /* 0x000000000000894d */ /* 0x000fea0003800000 */
[----:B------:R-:W2:Y:S01]  /*0440*/  LDC R11, c[0x0][0x398] ;  /* 0x0000e600ff0b7b82 */ /* 0x000ea20000000800 */
[----:B------:R-:W-:Y:S02]  /*0450*/  ISETP.GE.U32.AND P0, PT, R12, 0x4, PT ;  /* 0x000000040c00780c */ /* 0x000fe40003f06070 */
[----:B--2---:R-:W-:-:S11]  /*0460*/  LOP3.LUT R10, R11, 0x3, RZ, 0xc0, !PT ;  /* 0x000000030b0a7812 */ /* 0x004fd600078ec0ff */
[----:B------:R-:W-:Y:S05]  /*0470*/  @!P0 BRA `(.L_x_4) ;  /* 0x0000000000808947 */ /* 0x000fea0003800000 */
[----:B------:R-:W-:Y:S01]  /*0480*/  ISETP.GE.U32.AND P0, PT, R0, R11, PT ;  /* 0x0000000b0000720c */ /* 0x000fe20003f06070 */
[----:B------:R-:W-:-:S12]  /*0490*/  BSSY.RECONVERGENT B0, `(.L_x_5) ;  /* 0x000001d000007945 */ /* 0x000fd80003800200 */
[----:B------:R-:W-:Y:S05]  /*04a0*/  @P0 BRA `(.L_x_6) ;  /* 0x00000000006c0947 */ /* 0x000fea0003800000 */
[----:B------:R-:W2:Y:S01]  /*04b0*/  LDC.64 R12, c[0x0][0x380] ;  /* 0x0000e000ff0c7b82 */ /* 0x000ea20000000a00 */
[----:B------:R-:W-:Y:S01]  /*04c0*/  IMAD.IADD R9, R5, 0x1, R4 ;  /* 0x0000000105097824 */ /* 0x000fe200078e0204 */
[----:B0-----:R-:W3:Y:S01]  /*04d0*/  LDG.E.64 R16, desc[UR6][R2.64] ;  /* 0x0000000602107981 */ /* 0x001ee2000c1e1b00 */
[----:B------:R-:W0:Y:S05]  /*04e0*/  LDCU.64 UR4, c[0x0][0x380] ;  /* 0x00007000ff0477ac */ /* 0x000e2a0008000a00 */
[----:B-1----:R-:W1:Y:S01]  /*04f0*/  LDC.64 R6, c[0x0][0x388] ;  /* 0x0000e200ff067b82 */ /* 0x002e620000000a00 */
[----:B--2---:R-:W-:-:S06]  /*0500*/  IMAD.WIDE.U32 R12, R9, 0x8, R12 ;  /* 0x00000008090c7825 */ /* 0x004fcc00078e000c */
[----:B------:R-:W3:Y:S01]  /*0510*/  LDG.E.64 R12, desc[UR6][R12.64] ;  /* 0x000000060c0c7981 */ /* 0x000ee2000c1e1b00 */
[----:B-1----:R-:W-:-:S05]  /*0520*/  IMAD.WIDE.U32 R6, R4, 0x8, R6 ;  /* 0x0000000804067825 */ /* 0x002fca00078e0006 */
[----:B------:R-:W3:Y:S01]  /*0530*/  LDG.E.64 R14, desc[UR6][R6.64] ;  /* 0x00000006060e7981 */ /* 0x000ee2000c1e1b00 */
[----:B------:R-:W-:-:S05]  /*0540*/  IADD3 R9, P0, PT, R5, R4, RZ ;  /* 0x0000000405097210 */ /* 0x000fca0007f1e0ff */
[----:B------:R-:W-:Y:S01]  /*0550*/  IMAD.X R18, RZ, RZ, RZ, P0 ;  /* 0x000000ffff127224 */ /* 0x000fe200000e06ff */
[----:B0-----:R-:W-:-:S04]  /*0560*/  LEA R8, P0, R9, UR4, 0x3 ;  /* 0x0000000409087c11 */ /* 0x001fc8000f8018ff */
[----:B------:R-:W-:Y:S01]  /*0570*/  LEA.HI.X R9, R9, UR5, R18, 0x3, P0 ;  /* 0x0000000509097c11 */ /* 0x000fe200080f1c12 */
[----:B---3--:R-:W-:-:S07]  /*0580*/  DFMA R14, R12, R14, R16 ;  /* 0x0000000e0c0e722b */ /* 0x008fce0000000010 */
[----:B------:R2:W-:Y:S04]  /*0590*/  STG.E.64 desc[UR6][R2.64], R14 ;  /* 0x0000000e02007986 */ /* 0x0005e8000c101b06 */
[----:B------:R-:W3:Y:S04]  /*05a0*/  LDG.E.64 R18, desc[UR6][R6.64+0x8] ;  /* 0x0000080606127981 */ /* 0x000ee8000c1e1b00 */
[----:B------:R-:W3:Y:S02]  /*05b0*/  LDG.E.64 R16, desc[UR6][R8.64+0x8] ;  /* 0x0000080608107981 */ /* 0x000ee4000c1e1b00 */
        /* <DEDUP_REMOVED lines=10> */
.L_x_6:
[----:B------:R-:W-:Y:S05]  /*0660*/  BSYNC.RECONVERGENT B0 ;  /* 0x0000000000007941 */ /* 0x000fea0003800200 */
.L_x_5:
[----:B------:R-:W-:-:S07]  /*0670*/  VIADD R4, R4, 0x4 ;  /* 0x0000000404047836 */ /* 0x000fce0000000000 */
.L_x_4:
[----:B------:R-:W-:-:S13]  /*0680*/  ISETP.NE.AND P0, PT, R10, RZ, PT ;  /* 0x000000ff0a00720c */ /* 0x000fda0003f05270 */
[----:B------:R-:W-:Y:S05]  /*0690*/  @!P0 EXIT ;  /* 0x000000000000894d */ /* 0x000fea0003800000 */
[----:B------:R-:W-:-:S13]  /*06a0*/  ISETP.NE.AND P0, PT, R10, 0x1, PT ;  /* 0x000000010a00780c */ /* 0x000fda0003f05270 */
[----:B------:R-:W-:Y:S05]  /*06b0*/  @!P0 BRA `(.L_x_7) ;  /* 0x0000000000608947 */ /* 0x000fea0003800000 */
[----:B------:R-:W-:Y:S01]  /*06c0*/  ISETP.GE.U32.AND P0, PT, R0, R11, PT ;  /* 0x0000000b0000720c */ /* 0x000fe20003f06070 */
[----:B------:R-:W-:-:S12]  /*06d0*/  BSSY.RECONVERGENT B0, `(.L_x_8) ;  /* 0x0000015000007945 */ /* 0x000fd80003800200 */
[----:B------:R-:W-:Y:S05]  /*06e0*/  @P0 BRA `(.L_x_9) ;  /* 0x00000000004c0947 */ /* 0x000fea0003800000 */
[----:B-1----:R-:W1:Y:S01]  /*06f0*/  LDC.64 R6, c[0x0][0x380] ;  /* 0x0000e000ff067b82 */ /* 0x002e620000000a00 */
[----:B0-2---:R-:W-:Y:S01]  /*0700*/  IMAD.IADD R15, R5, 0x1, R4 ;  /* 0x00000001050f7824 */ /* 0x005fe200078e0204 */
[----:B------:R-:W2:Y:S01]  /*0710*/  LDG.E.64 R12, desc[UR6][R2.64] ;  /* 0x00000006020c7981 */ /* 0x000ea2000c1e1b00 */
[----:B------:R-:W0:Y:S05]  /*0720*/  LDCU.64 UR4, c[0x0][0x380] ;  /* 0x00007000ff0477ac */ /* 0x000e2a0008000a00 */
[----:B------:R-:W3:Y:S01]  /*0730*/  LDC.64 R8, c[0x0][0x388] ;  /* 0x0000e200ff087b82 */ /* 0x000ee20000000a00 */
[----:B-1----:R-:W-:-:S05]  /*0740*/  IMAD.WIDE.U32 R14, R15, 0x8, R6 ;  /* 0x000000080f0e7825 */ /* 0x002fca00078e0006 */
[----:B------:R-:W2:Y:S01]  /*0750*/  LDG.E.64 R6, desc[UR6][R14.64] ;  /* 0x000000060e067981 */ /* 0x000ea2000c1e1b00 */
[----:B---3--:R-:W-:-:S05]  /*0760*/  IMAD.WIDE.U32 R16, R4, 0x8, R8 ;  /* 0x0000000804107825 */ /* 0x008fca00078e0008 */
[----:B------:R-:W2:Y:S01]  /*0770*/  LDG.E.64 R8, desc[UR6][R16.64] ;  /* 0x0000000610087981 */ /* 0x000ea2000c1e1b00 */
[----:B------:R-:W-:-:S04]  /*0780*/  IADD3 R10, P0, PT, R5, R4, RZ ;  /* 0x00000004050a7210 */ /* 0x000fc80007f1e0ff */
[----:B------:R-:W-:Y:S02]  /*0790*/  IADD3.X R19, PT, PT, RZ, RZ, RZ, P0, !PT ;  /* 0x000000ffff137210 */ /* 0x000fe400007fe4ff */
[----:B0-----:R-:W-:-:S04]  /*07a0*/  LEA R18, P0, R10, UR4, 0x3 ;  /* 0x000000040a127c11 */ /* 0x001fc8000f8018ff */
[----:B------:R-:W-:Y:S01]  /*07b0*/  LEA.HI.X R19, R10, UR5, R19, 0x3, P0 ;  /* 0x000000050a137c11 */ /* 0x000fe200080f1c13 */
[----:B--2---:R-:W-:-:S07]  /*07c0*/  DFMA R6, R6, R8, R12 ;  /* 0x000000080606722b */ /* 0x004fce000000000c */
[----:B------:R3:W-:Y:S04]  /*07d0*/  STG.E.64 desc[UR6][R2.64], R6 ;  /* 0x0000000602007986 */ /* 0x0007e8000c101b06 */
[----:B------:R-:W2:Y:S04]  /*07e0*/  LDG.E.64 R12, desc[UR6][R16.64+0x8] ;  /* 0x00000806100c7981 */ /* 0x000ea8000c1e1b00 */
[----:B------:R-:W2:Y:S02]  /*07f0*/  LDG.E.64 R8, desc[UR6][R18.64+0x8] ;  /* 0x0000080612087981 */ /* 0x000ea4000c1e1b00 */
[----:B--2---:R-:W-:-:S07]  /*0800*/  DFMA R8, R8, R12, R6 ;  /* 0x0000000c0808722b */ /* 0x004fce0000000006 */
[----:B------:R3:W-:Y:S04]  /*0810*/  STG.E.64 desc[UR6][R2.64], R8 ;  /* 0x0000000802007986 */ /* 0x0007e8000c101b06 */
.L_x_9:
[----:B------:R-:W-:Y:S05]  /*0820*/  BSYNC.RECONVERGENT B0 ;  /* 0x0000000000007941 */ /* 0x000fea0003800200 */
.L_x_8:
[----:B------:R-:W-:-:S07]  /*0830*/  VIADD R4, R4, 0x2 ;  /* 0x0000000204047836 */ /* 0x000fce0000000000 */
.L_x_7:
[----:B------:R-:W-:Y:S02]  /*0840*/  ISETP.GE.U32.AND P0, PT, R0, R11, PT ;  /* 0x0000000b0000720c */ /* 0x000fe40003f06070 */
[----:B------:R-:W-:-:S04]  /*0850*/  LOP3.LUT R11, R11, 0x1, RZ, 0xc0, !PT ;  /* 0x000000010b0b7812 */ /* 0x000fc800078ec0ff */
[----:B------:R-:W-:-:S13]  /*0860*/  ISETP.NE.U32.OR P0, PT, R11, 0x1, P0 ;  /* 0x000000010b00780c */ /* 0x000fda0000705470 */
[----:B------:R-:W-:Y:S05]  /*0870*/  @P0 EXIT ;  /* 0x000000000000094d */ /* 0x000fea0003800000 */
[----:B-1-3--:R-:W1:Y:S01]  /*0880*/  LDC.64 R6, c[0x0][0x380] ;  /* 0x0000e000ff067b82 */ /* 0x00ae620000000a00 */
[----:B------:R-:W-:-:S07]  /*0890*/  IMAD.IADD R5, R5, 0x1, R4 ;  /* 0x0000000105057824 */ /* 0x000fce00078e0204 */
[----:B------:R-:W3:Y:S01]  /*08a0*/  LDC.64 R8, c[0x0][0x388] ;  /* 0x0000e200ff087b82 */ /* 0x000ee20000000a00 */
[----:B-1----:R-:W-:-:S06]  /*08b0*/  IMAD.WIDE.U32 R6, R5, 0x8, R6 ;  /* 0x0000000805067825 */ /* 0x002fcc00078e0006 */
[----:B------:R-:W4:Y:S01]  /*08c0*/  LDG.E.64 R6, desc[UR6][R6.64] ;  /* 0x0000000606067981 */ /* 0x000f22000c1e1b00 */
[----:B---3--:R-:W-:-:S03]  /*08d0*/  IMAD.WIDE.U32 R4, R4, 0x8, R8 ;  /* 0x0000000804047825 */ /* 0x008fc600078e0008 */
[----:B------:R-:W4:Y:S04]  /*08e0*/  LDG.E.64 R8, desc[UR6][R2.64] ;  /* 0x0000000602087981 */ /* 0x000f28000c1e1b00 */
[----:B------:R-:W4:Y:S02]  /*08f0*/  LDG.E.64 R4, desc[UR6][R4.64] ;  /* 0x0000000604047981 */ /* 0x000f24000c1e1b00 */
[----:B----4-:R-:W-:-:S07]  /*0900*/  DFMA R8, R6, R4, R8 ;  /* 0x000000040608722b */ /* 0x010fce0000000008 */
[----:B------:R-:W-:Y:S01]  /*0910*/  STG.E.64 desc[UR6][R2.64], R8 ;  /* 0x0000000802007986 */ /* 0x000fe2000c101b06 */
[----:B------:R-:W-:Y:S05]  /*0920*/  EXIT ;  /* 0x000000000000794d */ /* 0x000fea0003800000 */
.L_x_10:
[----:B------:R-:W-:-:S00]  /*0930*/  BRA `(.L_x_10) ;  /* 0xfffffffc00fc7947 */ /* 0x000fc0000383ffff */
[----:B------:R-:W-:-:S00]  /*0940*/  NOP ;  /* 0x0000000000007918 */ /* 0x000fc00000000000 */
        /* <DEDUP_REMOVED lines=11> */
.L_x_11:


//--------------------- .nv.shared.reserved.0     --------------------------
	.section	.nv.shared.reserved.0,"aw",@nobits
	.weak		__nv_reservedSMEM_offset_0_alias
	.size		__nv_reservedSMEM_offset_0_alias, 0, 64
	.other		__nv_reservedSMEM_offset_0_alias,@"STO_CUDA_RESERVED_SHARED STV_DEFAULT"
__nv_reservedSMEM_offset_0_alias:
	.zero		0
	.zero		64


//--------------------- .nv.constant0._Z9addKernelPdS_S_i --------------------------
	.section	.nv.constant0._Z9addKernelPdS_S_i,"a",@progbits
	.sectionflags	@""
	.align	4
.nv.constant0._Z9addKernelPdS_S_i:
	.zero		924


//--------------------- SYMBOLS --------------------------

	.type		.nv.reservedSmem.offset0,@object
	.size		.nv.reservedSmem.offset0,0x4
